//
// Generated by NVIDIA NVVM Compiler
//
// Compiler Build ID: CL-36424714
// Cuda compilation tools, release 13.0, V13.0.88
// Based on NVVM 20.0.0
//

.version 9.0
.target sm_100
.address_size 64

	// .globl	_Z9matrixMulPA32_iS0_S0_
// _ZZ9matrixMulPA32_iS0_S0_E2sA has been demoted
// _ZZ9matrixMulPA32_iS0_S0_E2sB has been demoted

.visible .entry _Z9matrixMulPA32_iS0_S0_(
	.param .u64 .ptr .align 1 _Z9matrixMulPA32_iS0_S0__param_0,
	.param .u64 .ptr .align 1 _Z9matrixMulPA32_iS0_S0__param_1,
	.param .u64 .ptr .align 1 _Z9matrixMulPA32_iS0_S0__param_2
)
{
	.reg .b32 	%r<121>;
	.reg .b64 	%rd<17>;
	// demoted variable
	.shared .align 4 .b8 _ZZ9matrixMulPA32_iS0_S0_E2sA[256];
	// demoted variable
	.shared .align 4 .b8 _ZZ9matrixMulPA32_iS0_S0_E2sB[256];
	ld.param.u64 	%rd1, [_Z9matrixMulPA32_iS0_S0__param_0];
	ld.param.u64 	%rd2, [_Z9matrixMulPA32_iS0_S0__param_1];
	ld.param.u64 	%rd3, [_Z9matrixMulPA32_iS0_S0__param_2];
	cvta.to.global.u64 	%rd4, %rd2;
	cvta.to.global.u64 	%rd5, %rd1;
	mov.u32 	%r1, %ctaid.x;
	shl.b32 	%r2, %r1, 3;
	mov.u32 	%r3, %tid.x;
	add.s32 	%r4, %r2, %r3;
	mov.u32 	%r5, %ctaid.y;
	shl.b32 	%r6, %r5, 3;
	mov.u32 	%r7, %tid.y;
	add.s32 	%r8, %r6, %r7;
	mul.wide.s32 	%rd6, %r4, 128;
	add.s64 	%rd7, %rd5, %rd6;
	shl.b32 	%r9, %r3, 5;
	mov.u32 	%r10, _ZZ9matrixMulPA32_iS0_S0_E2sA;
	add.s32 	%r11, %r10, %r9;
	shl.b32 	%r12, %r7, 2;
	add.s32 	%r13, %r11, %r12;
	mul.wide.u32 	%rd8, %r8, 4;
	add.s64 	%rd9, %rd4, %rd8;
	mov.u32 	%r14, _ZZ9matrixMulPA32_iS0_S0_E2sB;
	add.s32 	%r15, %r14, %r12;
	add.s32 	%r16, %r15, %r9;
	mul.wide.u32 	%rd10, %r7, 4;
	add.s64 	%rd11, %rd7, %rd10;
	ld.global.u32 	%r17, [%rd11];
	st.shared.u32 	[%r13], %r17;
	mul.wide.u32 	%rd12, %r3, 128;
	add.s64 	%rd13, %rd9, %rd12;
	ld.global.u32 	%r18, [%rd13];
	st.shared.u32 	[%r16], %r18;
	bar.sync 	0;
	ld.shared.u32 	%r19, [%r11];
	ld.shared.u32 	%r20, [%r15];
	mul.lo.s32 	%r21, %r20, %r19;
	ld.shared.u32 	%r22, [%r11+4];
	ld.shared.u32 	%r23, [%r15+32];
	mad.lo.s32 	%r24, %r23, %r22, %r21;
	ld.shared.u32 	%r25, [%r11+8];
	ld.shared.u32 	%r26, [%r15+64];
	mad.lo.s32 	%r27, %r26, %r25, %r24;
	ld.shared.u32 	%r28, [%r11+12];
	ld.shared.u32 	%r29, [%r15+96];
	mad.lo.s32 	%r30, %r29, %r28, %r27;
	ld.shared.u32 	%r31, [%r11+16];
	ld.shared.u32 	%r32, [%r15+128];
	mad.lo.s32 	%r33, %r32, %r31, %r30;
	ld.shared.u32 	%r34, [%r11+20];
	ld.shared.u32 	%r35, [%r15+160];
	mad.lo.s32 	%r36, %r35, %r34, %r33;
	ld.shared.u32 	%r37, [%r11+24];
	ld.shared.u32 	%r38, [%r15+192];
	mad.lo.s32 	%r39, %r38, %r37, %r36;
	ld.shared.u32 	%r40, [%r11+28];
	ld.shared.u32 	%r41, [%r15+224];
	mad.lo.s32 	%r42, %r41, %r40, %r39;
	bar.sync 	0;
	ld.global.u32 	%r43, [%rd11+32];
	st.shared.u32 	[%r13], %r43;
	ld.global.u32 	%r44, [%rd13+1024];
	st.shared.u32 	[%r16], %r44;
	bar.sync 	0;
	ld.shared.u32 	%r45, [%r11];
	ld.shared.u32 	%r46, [%r15];
	mad.lo.s32 	%r47, %r46, %r45, %r42;
	ld.shared.u32 	%r48, [%r11+4];
	ld.shared.u32 	%r49, [%r15+32];
	mad.lo.s32 	%r50, %r49, %r48, %r47;
	ld.shared.u32 	%r51, [%r11+8];
	ld.shared.u32 	%r52, [%r15+64];
	mad.lo.s32 	%r53, %r52, %r51, %r50;
	ld.shared.u32 	%r54, [%r11+12];
	ld.shared.u32 	%r55, [%r15+96];
	mad.lo.s32 	%r56, %r55, %r54, %r53;
	ld.shared.u32 	%r57, [%r11+16];
	ld.shared.u32 	%r58, [%r15+128];
	mad.lo.s32 	%r59, %r58, %r57, %r56;
	ld.shared.u32 	%r60, [%r11+20];
	ld.shared.u32 	%r61, [%r15+160];
	mad.lo.s32 	%r62, %r61, %r60, %r59;
	ld.shared.u32 	%r63, [%r11+24];
	ld.shared.u32 	%r64, [%r15+192];
	mad.lo.s32 	%r65, %r64, %r63, %r62;
	ld.shared.u32 	%r66, [%r11+28];
	ld.shared.u32 	%r67, [%r15+224];
	mad.lo.s32 	%r68, %r67, %r66, %r65;
	bar.sync 	0;
	ld.global.u32 	%r69, [%rd11+64];
	st.shared.u32 	[%r13], %r69;
	ld.global.u32 	%r70, [%rd13+2048];
	st.shared.u32 	[%r16], %r70;
	bar.sync 	0;
	ld.shared.u32 	%r71, [%r11];
	ld.shared.u32 	%r72, [%r15];
	mad.lo.s32 	%r73, %r72, %r71, %r68;
	ld.shared.u32 	%r74, [%r11+4];
	ld.shared.u32 	%r75, [%r15+32];
	mad.lo.s32 	%r76, %r75, %r74, %r73;
	ld.shared.u32 	%r77, [%r11+8];
	ld.shared.u32 	%r78, [%r15+64];
	mad.lo.s32 	%r79, %r78, %r77, %r76;
	ld.shared.u32 	%r80, [%r11+12];
	ld.shared.u32 	%r81, [%r15+96];
	mad.lo.s32 	%r82, %r81, %r80, %r79;
	ld.shared.u32 	%r83, [%r11+16];
	ld.shared.u32 	%r84, [%r15+128];
	mad.lo.s32 	%r85, %r84, %r83, %r82;
	ld.shared.u32 	%r86, [%r11+20];
	ld.shared.u32 	%r87, [%r15+160];
	mad.lo.s32 	%r88, %r87, %r86, %r85;
	ld.shared.u32 	%r89, [%r11+24];
	ld.shared.u32 	%r90, [%r15+192];
	mad.lo.s32 	%r91, %r90, %r89, %r88;
	ld.shared.u32 	%r92, [%r11+28];
	ld.shared.u32 	%r93, [%r15+224];
	mad.lo.s32 	%r94, %r93, %r92, %r91;
	bar.sync 	0;
	ld.global.u32 	%r95, [%rd11+96];
	st.shared.u32 	[%r13], %r95;
	ld.global.u32 	%r96, [%rd13+3072];
	st.shared.u32 	[%r16], %r96;
	bar.sync 	0;
	ld.shared.u32 	%r97, [%r11];
	ld.shared.u32 	%r98, [%r15];
	mad.lo.s32 	%r99, %r98, %r97, %r94;
	ld.shared.u32 	%r100, [%r11+4];
	ld.shared.u32 	%r101, [%r15+32];
	mad.lo.s32 	%r102, %r101, %r100, %r99;
	ld.shared.u32 	%r103, [%r11+8];
	ld.shared.u32 	%r104, [%r15+64];
	mad.lo.s32 	%r105, %r104, %r103, %r102;
	ld.shared.u32 	%r106, [%r11+12];
	ld.shared.u32 	%r107, [%r15+96];
	mad.lo.s32 	%r108, %r107, %r106, %r105;
	ld.shared.u32 	%r109, [%r11+16];
	ld.shared.u32 	%r110, [%r15+128];
	mad.lo.s32 	%r111, %r110, %r109, %r108;
	ld.shared.u32 	%r112, [%r11+20];
	ld.shared.u32 	%r113, [%r15+160];
	mad.lo.s32 	%r114, %r113, %r112, %r111;
	ld.shared.u32 	%r115, [%r11+24];
	ld.shared.u32 	%r116, [%r15+192];
	mad.lo.s32 	%r117, %r116, %r115, %r114;
	ld.shared.u32 	%r118, [%r11+28];
	ld.shared.u32 	%r119, [%r15+224];
	mad.lo.s32 	%r120, %r119, %r118, %r117;
	bar.sync 	0;
	cvta.to.global.u64 	%rd14, %rd3;
	add.s64 	%rd15, %rd14, %rd6;
	add.s64 	%rd16, %rd15, %rd8;
	st.global.u32 	[%rd16], %r120;
	ret;

}


// ===== COMPILED SASS (sm_100) =====

	.target	sm_100

	.elftype	@"ET_EXEC"


//--------------------- .note.nv.tkinfo           --------------------------
	.section	.note.nv.tkinfo,"",@"SHT_NOTE"
	.sectionflags	@"SHF_NOTE_NV_TKINFO"
	.tkinfo
        /*0018*/ 	.word	0x00000002
        /*0030*/ 	.string	""
        /*0030*/ 	.string	"ptxas"
        /*0030*/ 	.string	"Cuda compilation tools, release 13.0, V13.0.88"
        /*0030*/ 	.string	"Build cuda_13.0.r13.0/compiler.36424714_0"
        /*0030*/ 	.string	"-arch sm_100 -m 64 "



//--------------------- .note.nv.cuinfo           --------------------------
	.section	.note.nv.cuinfo,"",@"SHT_NOTE"
	.sectionflags	@"SHF_NOTE_NV_CUINFO"
        /*0018*/ 	.short	0x0002
        /*001a*/ 	.short	0x0064
        /*001c*/ 	.short	0x0082
	.zero		2


//--------------------- .nv.info                  --------------------------
	.section	.nv.info,"",@"SHT_CUDA_INFO"
	.align	4


	//----- nvinfo : EIATTR_REGCOUNT
	.align		4
        /*0000*/ 	.byte	0x04, 0x2f
        /*0002*/ 	.short	(.L_1 - .L_0)
	.align		4
.L_0:
        /*0004*/ 	.word	index@(_Z9matrixMulPA32_iS0_S0_)
        /*0008*/ 	.word	0x00000020


	//----- nvinfo : EIATTR_FRAME_SIZE
	.align		4
.L_1:
        /*000c*/ 	.byte	0x04, 0x11
        /*000e*/ 	.short	(.L_3 - .L_2)
	.align		4
.L_2:
        /*0010*/ 	.word	index@(_Z9matrixMulPA32_iS0_S0_)
        /*0014*/ 	.word	0x00000000


	//----- nvinfo : EIATTR_MIN_STACK_SIZE
	.align		4
.L_3:
        /*0018*/ 	.byte	0x04, 0x12
        /*001a*/ 	.short	(.L_5 - .L_4)
	.align		4
.L_4:
        /*001c*/ 	.word	index@(_Z9matrixMulPA32_iS0_S0_)
        /*0020*/ 	.word	0x00000000
.L_5:


//--------------------- .nv.compat                --------------------------
	.section	.nv.compat,"",@"SHT_CUDA_COMPAT_INFO"
	.align	4
        /*0000*/ 	.byte	0x02, 0x09, 0x00, 0x00, 0x02, 0x02, 0x01, 0x00, 0x02, 0x05, 0x05, 0x00, 0x03, 0x07, 0x01, 0x01
        /*0010*/ 	.byte	0x02, 0x03, 0x00, 0x00, 0x02, 0x06, 0x01, 0x00, 0x04, 0x0b, 0x08, 0x00, 0x09, 0x00, 0x00, 0x00
        /*0020*/ 	.byte	0x00, 0x00, 0x00, 0x00


//--------------------- .nv.info._Z9matrixMulPA32_iS0_S0_ --------------------------
	.section	.nv.info._Z9matrixMulPA32_iS0_S0_,"",@"SHT_CUDA_INFO"
	.sectionflags	@""
	.align	4


	//----- nvinfo : EIATTR_CUDA_API_VERSION
	.align		4
        /*0000*/ 	.byte	0x04, 0x37
        /*0002*/ 	.short	(.L_7 - .L_6)
.L_6:
        /*0004*/ 	.word	0x00000082


	//----- nvinfo : EIATTR_KPARAM_INFO
	.align		4
.L_7:
        /*0008*/ 	.byte	0x04, 0x17
        /*000a*/ 	.short	(.L_9 - .L_8)
.L_8:
        /*000c*/ 	.word	0x00000000
        /*0010*/ 	.short	0x0002
        /*0012*/ 	.short	0x0010
        /*0014*/ 	.byte	0x00, 0xf5, 0x21, 0x00


	//----- nvinfo : EIATTR_KPARAM_INFO
	.align		4
.L_9:
        /*0018*/ 	.byte	0x04, 0x17
        /*001a*/ 	.short	(.L_11 - .L_10)
.L_10:
        /*001c*/ 	.word	0x00000000
        /*0020*/ 	.short	0x0001
        /*0022*/ 	.short	0x0008
        /*0024*/ 	.byte	0x00, 0xf5, 0x21, 0x00


	//----- nvinfo : EIATTR_KPARAM_INFO
	.align		4
.L_11:
        /*0028*/ 	.byte	0x04, 0x17
        /*002a*/ 	.short	(.L_13 - .L_12)
.L_12:
        /*002c*/ 	.word	0x00000000
        /*0030*/ 	.short	0x0000
        /*0032*/ 	.short	0x0000
        /*0034*/ 	.byte	0x00, 0xf5, 0x21, 0x00


	//----- nvinfo : EIATTR_SPARSE_MMA_MASK
	.align		4
.L_13:
        /*0038*/ 	.byte	0x03, 0x50
        /*003a*/ 	.short	0x0000


	//----- nvinfo : EIATTR_MAXREG_COUNT
	.align		4
        /*003c*/ 	.byte	0x03, 0x1b
        /*003e*/ 	.short	0x00ff


	//----- nvinfo : EIATTR_NUM_BARRIERS
	.align		4
        /*0040*/ 	.byte	0x02, 0x4c
        /*0042*/ 	.byte	0x01
	.zero		1


	//----- nvinfo : EIATTR_MERCURY_ISA_VERSION
	.align		4
        /*0044*/ 	.byte	0x03, 0x5f
        /*0046*/ 	.short	0x0101


	//----- nvinfo : EIATTR_VRC_CTA_INIT_COUNT
	.align		4
        /*0048*/ 	.byte	0x02, 0x4a
	.zero		1
	.zero		1


	//----- nvinfo : EIATTR_EXIT_INSTR_OFFSETS
	.align		4
        /*004c*/ 	.byte	0x04, 0x1c
        /*004e*/ 	.short	(.L_15 - .L_14)


	//   ....[0]....
.L_14:
        /*0050*/ 	.word	0x000007b0


	//----- nvinfo : EIATTR_CBANK_PARAM_SIZE
	.align		4
.L_15:
        /*0054*/ 	.byte	0x03, 0x19
        /*0056*/ 	.short	0x0018


	//----- nvinfo : EIATTR_PARAM_CBANK
	.align		4
        /*0058*/ 	.byte	0x04, 0x0a
        /*005a*/ 	.short	(.L_17 - .L_16)
	.align		4
.L_16:
        /*005c*/ 	.word	index@(.nv.constant0._Z9matrixMulPA32_iS0_S0_)
        /*0060*/ 	.short	0x0380
        /*0062*/ 	.short	0x0018


	//----- nvinfo : EIATTR_SW_WAR
	.align		4
.L_17:
        /*0064*/ 	.byte	0x04, 0x36
        /*0066*/ 	.short	(.L_19 - .L_18)
.L_18:
        /*0068*/ 	.word	0x00000008
.L_19:


//--------------------- .nv.callgraph             --------------------------
	.section	.nv.callgraph,"",@"SHT_CUDA_CALLGRAPH"
	.align	4
	.sectionentsize	8
	.align		4
        /*0000*/ 	.word	0x00000000
	.align		4
        /*0004*/ 	.word	0xffffffff
	.align		4
        /*0008*/ 	.word	0x00000000
	.align		4
        /*000c*/ 	.word	0xfffffffe
	.align		4
        /*0010*/ 	.word	0x00000000
	.align		4
        /*0014*/ 	.word	0xfffffffd
	.align		4
        /*0018*/ 	.word	0x00000000
	.align		4
        /*001c*/ 	.word	0xfffffffc


//--------------------- .text._Z9matrixMulPA32_iS0_S0_ --------------------------
	.section	.text._Z9matrixMulPA32_iS0_S0_,"ax",@progbits
	.align	128
        .global         _Z9matrixMulPA32_iS0_S0_
        .type           _Z9matrixMulPA32_iS0_S0_,@function
        .size           _Z9matrixMulPA32_iS0_S0_,(.L_x_1 - _Z9matrixMulPA32_iS0_S0_)
        .other          _Z9matrixMulPA32_iS0_S0_,@"STO_CUDA_ENTRY STV_DEFAULT"
_Z9matrixMulPA32_iS0_S0_:
.text._Z9matrixMulPA32_iS0_S0_:
[----:B------:R-:W-:Y:S01]  /*0000*/  LDC R1, c[0x0][0x37c] ;  /* 0x0000df00ff017b82 */ /* 0x000fe20000000800 */
[----:B------:R-:W0:Y:S07]  /*0010*/  S2R R3, SR_CTAID.X ;  /* 0x0000000000037919 */ /* 0x000e2e0000002500 */
[----:B------:R-:W1:Y:S01]  /*0020*/  LDC.64 R22, c[0x0][0x380] ;  /* 0x0000e000ff167b82 */ /* 0x000e620000000a00 */
[----:B------:R-:W2:Y:S01]  /*0030*/  LDCU.64 UR8, c[0x0][0x358] ;  /* 0x00006b00ff0877ac */ /* 0x000ea20008000a00 */
[----:B------:R-:W0:Y:S01]  /*0040*/  S2R R17, SR_TID.X ;  /* 0x0000000000117919 */ /* 0x000e220000002100 */
[----:B------:R-:W3:Y:S05]  /*0050*/  S2R R7, SR_TID.Y ;  /* 0x0000000000077919 */ /* 0x000eea0000002200 */
[----:B------:R-:W4:Y:S01]  /*0060*/  LDC.64 R20, c[0x0][0x388] ;  /* 0x0000e200ff147b82 */ /* 0x000f220000000a00 */
[----:B------:R-:W3:Y:S01]  /*0070*/  S2R R2, SR_CTAID.Y ;  /* 0x0000000000027919 */ /* 0x000ee20000002600 */
[----:B0-----:R-:W-:-:S05]  /*0080*/  LEA R3, R3, R17, 0x3 ;  /* 0x0000001103037211 */ /* 0x001fca00078e18ff */
[----:B-1----:R-:W-:Y:S01]  /*0090*/  IMAD.WIDE R22, R3, 0x80, R22 ;  /* 0x0000008003167825 */ /* 0x002fe200078e0216 */
[----:B---3--:R-:W-:-:S03]  /*00a0*/  LEA R2, R2, R7, 0x3 ;  /* 0x0000000702027211 */ /* 0x008fc600078e18ff */
[----:B------:R-:W-:-:S04]  /*00b0*/  IMAD.WIDE.U32 R22, R7, 0x4, R22 ;  /* 0x0000000407167825 */ /* 0x000fc800078e0016 */
[----:B----4-:R-:W-:Y:S01]  /*00c0*/  IMAD.WIDE.U32 R20, R2, 0x4, R20 ;  /* 0x0000000402147825 */ /* 0x010fe200078e0014 */
[----:B--2---:R-:W2:Y:S03]  /*00d0*/  LDG.E R5, desc[UR8][R22.64] ;  /* 0x0000000816057981 */ /* 0x004ea6000c1e1900 */
[----:B------:R-:W-:-:S05]  /*00e0*/  IMAD.WIDE.U32 R20, R17, 0x80, R20 ;  /* 0x0000008011147825 */ /* 0x000fca00078e0014 */
[----:B------:R-:W3:Y:S01]  /*00f0*/  LDG.E R4, desc[UR8][R20.64] ;  /* 0x0000000814047981 */ /* 0x000ee2000c1e1900 */
[----:B------:R-:W0:Y:S01]  /*0100*/  S2UR UR6, SR_CgaCtaId ;  /* 0x00000000000679c3 */ /* 0x000e220000008800 */
[----:B------:R-:W-:Y:S02]  /*0110*/  UMOV UR4, 0x400 ;  /* 0x0000040000047882 */ /* 0x000fe40000000000 */
[----:B------:R-:W-:Y:S02]  /*0120*/  UIADD3 UR5, UPT, UPT, UR4, 0x100, URZ ;  /* 0x0000010004057890 */ /* 0x000fe4000fffe0ff */
[----:B0-----:R-:W-:Y:S02]  /*0130*/  ULEA UR4, UR6, UR4, 0x18 ;  /* 0x0000000406047291 */ /* 0x001fe4000f8ec0ff */
[----:B------:R-:W-:-:S04]  /*0140*/  ULEA UR5, UR6, UR5, 0x18 ;  /* 0x0000000506057291 */ /* 0x000fc8000f8ec0ff */
[----:B------:R-:W-:Y:S02]  /*0150*/  LEA R16, R17, UR4, 0x5 ;  /* 0x0000000411107c11 */ /* 0x000fe4000f8e28ff */
[C---:B------:R-:W-:Y:S02]  /*0160*/  LEA R0, R7.reuse, UR5, 0x2 ;  /* 0x0000000507007c11 */ /* 0x040fe4000f8e10ff */
[----:B------:R-:W-:Y:S02]  /*0170*/  LEA R18, R7, R16, 0x2 ;  /* 0x0000001007127211 */ /* 0x000fe400078e10ff */
[----:B------:R-:W-:-:S03]  /*0180*/  LEA R17, R17, R0, 0x5 ;  /* 0x0000000011117211 */ /* 0x000fc600078e28ff */
[----:B--2---:R-:W-:Y:S04]  /*0190*/  STS [R18], R5 ;  /* 0x0000000512007388 */ /* 0x004fe80000000800 */
[----:B---3--:R-:W-:Y:S01]  /*01a0*/  STS [R17], R4 ;  /* 0x0000000411007388 */ /* 0x008fe20000000800 */
[----:B------:R-:W-:Y:S06]  /*01b0*/  BAR.SYNC.DEFER_BLOCKING 0x0 ;  /* 0x0000000000007b1d */ /* 0x000fec0000010000 */
[----:B------:R-:W-:Y:S04]  /*01c0*/  LDS R7, [R0] ;  /* 0x0000000000077984 */ /* 0x000fe80000000800 */
[----:B------:R-:W0:Y:S04]  /*01d0*/  LDS.128 R8, [R16] ;  /* 0x0000000010087984 */ /* 0x000e280000000c00 */
[----:B------:R-:W1:Y:S04]  /*01e0*/  LDS R6, [R0+0x20] ;  /* 0x0000200000067984 */ /* 0x000e680000000800 */
[----:B------:R-:W2:Y:S04]  /*01f0*/  LDS R19, [R0+0x40] ;  /* 0x0000400000137984 */ /* 0x000ea80000000800 */
[----:B------:R-:W3:Y:S04]  /*0200*/  LDS R24, [R0+0x60] ;  /* 0x0000600000187984 */ /* 0x000ee80000000800 */
[----:B------:R-:W-:Y:S04]  /*0210*/  LDS R13, [R0+0x80] ;  /* 0x00008000000d7984 */ /* 0x000fe80000000800 */
[----:B------:R-:W-:Y:S04]  /*0220*/  LDS R12, [R0+0xa0] ;  /* 0x0000a000000c7984 */ /* 0x000fe80000000800 */
[----:B------:R-:W-:Y:S04]  /*0230*/  LDS R15, [R0+0xc0] ;  /* 0x0000c000000f7984 */ /* 0x000fe80000000800 */
[----:B------:R-:W-:Y:S01]  /*0240*/  LDS R14, [R0+0xe0] ;  /* 0x0000e000000e7984 */ /* 0x000fe20000000800 */
[----:B0-----:R-:W-:-:S04]  /*0250*/  IMAD R8, R8, R7, RZ ;  /* 0x0000000708087224 */ /* 0x001fc800078e02ff */
[----:B-1----:R-:W-:Y:S02]  /*0260*/  IMAD R9, R6, R9, R8 ;  /* 0x0000000906097224 */ /* 0x002fe400078e0208 */
[----:B------:R-:W0:Y:S01]  /*0270*/  LDS.128 R4, [R16+0x10] ;  /* 0x0000100010047984 */ /* 0x000e220000000c00 */
[----:B------:R-:W-:Y:S06]  /*0280*/  BAR.SYNC.DEFER_BLOCKING 0x0 ;  /* 0x0000000000007b1d */ /* 0x000fec0000010000 */
[----:B------:R-:W4:Y:S04]  /*0290*/  LDG.E R25, desc[UR8][R22.64+0x20] ;  /* 0x0000200816197981 */ /* 0x000f28000c1e1900 */
[----:B------:R-:W5:Y:S01]  /*02a0*/  LDG.E R26, desc[UR8][R20.64+0x400] ;  /* 0x00040008141a7981 */ /* 0x000f62000c1e1900 */
[----:B--2---:R-:W-:-:S04]  /*02b0*/  IMAD R10, R19, R10, R9 ;  /* 0x0000000a130a7224 */ /* 0x004fc800078e0209 */
[----:B---3--:R-:W-:-:S04]  /*02c0*/  IMAD R19, R24, R11, R10 ;  /* 0x0000000b18137224 */ /* 0x008fc800078e020a */
[----:B0-----:R-:W-:-:S04]  /*02d0*/  IMAD R4, R4, R13, R19 ;  /* 0x0000000d04047224 */ /* 0x001fc800078e0213 */
[----:B------:R-:W-:-:S04]  /*02e0*/  IMAD R4, R12, R5, R4 ;  /* 0x000000050c047224 */ /* 0x000fc800078e0204 */
[----:B------:R-:W-:-:S04]  /*02f0*/  IMAD R4, R15, R6, R4 ;  /* 0x000000060f047224 */ /* 0x000fc800078e0204 */
[----:B------:R-:W-:Y:S01]  /*0300*/  IMAD R7, R14, R7, R4 ;  /* 0x000000070e077224 */ /* 0x000fe200078e0204 */
[----:B----4-:R-:W-:Y:S04]  /*0310*/  STS [R18], R25 ;  /* 0x0000001912007388 */ /* 0x010fe80000000800 */
[----:B-----5:R-:W-:Y:S01]  /*0320*/  STS [R17], R26 ;  /* 0x0000001a11007388 */ /* 0x020fe20000000800 */
[----:B------:R-:W-:Y:S06]  /*0330*/  BAR.SYNC.DEFER_BLOCKING 0x0 ;  /* 0x0000000000007b1d */ /* 0x000fec0000010000 */
[----:B------:R-:W-:Y:S04]  /*0340*/  LDS R27, [R0] ;  /* 0x00000000001b7984 */ /* 0x000fe80000000800 */
[----:B------:R-:W0:Y:S04]  /*0350*/  LDS.128 R8, [R16] ;  /* 0x0000000010087984 */ /* 0x000e280000000c00 */
[----:B------:R-:W1:Y:S04]  /*0360*/  LDS R24, [R0+0x20] ;  /* 0x0000200000187984 */ /* 0x000e680000000800 */
[----:B------:R-:W2:Y:S04]  /*0370*/  LDS R4, [R0+0x40] ;  /* 0x0000400000047984 */ /* 0x000ea80000000800 */
[----:B------:R-:W-:Y:S04]  /*0380*/  LDS R19, [R0+0x80] ;  /* 0x0000800000137984 */ /* 0x000fe80000000800 */
[----:B------:R-:W-:Y:S04]  /*0390*/  LDS R26, [R0+0xa0] ;  /* 0x0000a000001a7984 */ /* 0x000fe80000000800 */
[----:B------:R-:W-:Y:S01]  /*03a0*/  LDS.128 R12, [R16+0x10] ;  /* 0x00001000100c7984 */ /* 0x000fe20000000c00 */
[----:B0-----:R-:W-:-:S03]  /*03b0*/  IMAD R7, R8, R27, R7 ;  /* 0x0000001b08077224 */ /* 0x001fc600078e0207 */
[----:B------:R-:W0:Y:S01]  /*03c0*/  LDS R8, [R0+0x60] ;  /* 0x0000600000087984 */ /* 0x000e220000000800 */
[----:B-1----:R-:W-:-:S03]  /*03d0*/  IMAD R7, R24, R9, R7 ;  /* 0x0000000918077224 */ /* 0x002fc600078e0207 */
[----:B------:R-:W1:Y:S04]  /*03e0*/  LDS R9, [R0+0xc0] ;  /* 0x0000c00000097984 */ /* 0x000e680000000800 */
[----:B------:R-:W3:Y:S01]  /*03f0*/  LDS R24, [R0+0xe0] ;  /* 0x0000e00000187984 */ /* 0x000ee20000000800 */
[----:B------:R-:W-:Y:S06]  /*0400*/  BAR.SYNC.DEFER_BLOCKING 0x0 ;  /* 0x0000000000007b1d */ /* 0x000fec0000010000 */
[----:B------:R-:W4:Y:S04]  /*0410*/  LDG.E R25, desc[UR8][R22.64+0x40] ;  /* 0x0000400816197981 */ /* 0x000f28000c1e1900 */
[----:B------:R-:W5:Y:S01]  /*0420*/  LDG.E R27, desc[UR8][R20.64+0x800] ;  /* 0x00080008141b7981 */ /* 0x000f62000c1e1900 */
[----:B--2---:R-:W-:-:S04]  /*0430*/  IMAD R10, R4, R10, R7 ;  /* 0x0000000a040a7224 */ /* 0x004fc800078e0207 */
[----:B0-----:R-:W-:-:S04]  /*0440*/  IMAD R8, R8, R11, R10 ;  /* 0x0000000b08087224 */ /* 0x001fc800078e020a */
[----:B------:R-:W-:-:S04]  /*0450*/  IMAD R8, R12, R19, R8 ;  /* 0x000000130c087224 */ /* 0x000fc800078e0208 */
[----:B------:R-:W-:-:S04]  /*0460*/  IMAD R8, R26, R13, R8 ;  /* 0x0000000d1a087224 */ /* 0x000fc800078e0208 */
[----:B-1----:R-:W-:-:S04]  /*0470*/  IMAD R8, R9, R14, R8 ;  /* 0x0000000e09087224 */ /* 0x002fc800078e0208 */
[----:B---3--:R-:W-:Y:S01]  /*0480*/  IMAD R8, R24, R15, R8 ;  /* 0x0000000f18087224 */ /* 0x008fe200078e0208 */
        /* <DEDUP_REMOVED lines=9> */
[----:B------:R-:W-:Y:S04]  /*0520*/  LDS R25, [R0+0xc0] ;  /* 0x0000c00000197984 */ /* 0x000fe80000000800 */
[----:B------:R-:W-:Y:S01]  /*0530*/  LDS R26, [R0+0xe0] ;  /* 0x0000e000001a7984 */ /* 0x000fe20000000800 */
[----:B0-----:R-:W-:-:S03]  /*0540*/  IMAD R29, R4, R29, R8 ;  /* 0x0000001d041d7224 */ /* 0x001fc600078e0208 */
[----:B------:R-:W0:Y:S04]  /*0550*/  LDS R4, [R0+0x60] ;  /* 0x0000600000047984 */ /* 0x000e280000000800 */
[----:B------:R-:W3:Y:S01]  /*0560*/  LDS.128 R8, [R16+0x10] ;  /* 0x0000100010087984 */ /* 0x000ee20000000c00 */
[----:B------:R-:W-:Y:S06]  /*0570*/  BAR.SYNC.DEFER_BLOCKING 0x0 ;  /* 0x0000000000007b1d */ /* 0x000fec0000010000 */
[----:B------:R-:W4:Y:S04]  /*0580*/  LDG.E R23, desc[UR8][R22.64+0x60] ;  /* 0x0000600816177981 */ /* 0x000f28000c1e1900 */
[----:B------:R-:W5:Y:S01]  /*0590*/  LDG.E R20, desc[UR8][R20.64+0xc00] ;  /* 0x000c000814147981 */ /* 0x000f62000c1e1900 */
[----:B-1----:R-:W-:-:S04]  /*05a0*/  IMAD R5, R28, R5, R29 ;  /* 0x000000051c057224 */ /* 0x002fc800078e021d */
[----:B--2---:R-:W-:-:S04]  /*05b0*/  IMAD R5, R27, R6, R5 ;  /* 0x000000061b057224 */ /* 0x004fc800078e0205 */
[----:B0-----:R-:W-:-:S04]  /*05c0*/  IMAD R27, R4, R7, R5 ;  /* 0x00000007041b7224 */ /* 0x001fc800078e0205 */
[----:B---3--:R-:W-:-:S04]  /*05d0*/  IMAD R8, R8, R19, R27 ;  /* 0x0000001308087224 */ /* 0x008fc800078e021b */
[----:B------:R-:W-:-:S04]  /*05e0*/  IMAD R8, R24, R9, R8 ;  /* 0x0000000918087224 */ /* 0x000fc800078e0208 */
[----:B------:R-:W-:-:S04]  /*05f0*/  IMAD R8, R25, R10, R8 ;  /* 0x0000000a19087224 */ /* 0x000fc800078e0208 */
[----:B------:R-:W-:Y:S02]  /*0600*/  IMAD R11, R26, R11, R8 ;  /* 0x0000000b1a0b7224 */ /* 0x000fe400078e0208 */
[----:B------:R-:W0:Y:S02]  /*0610*/  LDC.64 R8, c[0x0][0x390] ;  /* 0x0000e400ff087b82 */ /* 0x000e240000000a00 */
[----:B0-----:R-:W-:-:S04]  /*0620*/  IMAD.WIDE R8, R3, 0x80, R8 ;  /* 0x0000008003087825 */ /* 0x001fc800078e0208 */
[----:B------:R-:W-:Y:S01]  /*0630*/  IMAD.WIDE.U32 R8, R2, 0x4, R8 ;  /* 0x0000000402087825 */ /* 0x000fe200078e0008 */
[----:B----4-:R-:W-:Y:S04]  /*0640*/  STS [R18], R23 ;  /* 0x0000001712007388 */ /* 0x010fe80000000800 */
[----:B-----5:R-:W-:Y:S01]  /*0650*/  STS [R17], R20 ;  /* 0x0000001411007388 */ /* 0x020fe20000000800 */
[----:B------:R-:W-:Y:S06]  /*0660*/  BAR.SYNC.DEFER_BLOCKING 0x0 ;  /* 0x0000000000007b1d */ /* 0x000fec0000010000 */
[----:B------:R-:W-:Y:S04]  /*0670*/  LDS R21, [R0] ;  /* 0x0000000000157984 */ /* 0x000fe80000000800 */
[----:B------:R-:W0:Y:S04]  /*0680*/  LDS.128 R12, [R16] ;  /* 0x00000000100c7984 */ /* 0x000e280000000c00 */
[----:B------:R-:W1:Y:S04]  /*0690*/  LDS R20, [R0+0x20] ;  /* 0x0000200000147984 */ /* 0x000e680000000800 */
[----:B------:R-:W2:Y:S04]  /*06a0*/  LDS R29, [R0+0x40] ;  /* 0x00004000001d7984 */ /* 0x000ea80000000800 */
[----:B------:R-:W3:Y:S04]  /*06b0*/  LDS R22, [R0+0x60] ;  /* 0x0000600000167984 */ /* 0x000ee80000000800 */
[----:B------:R-:W-:Y:S04]  /*06c0*/  LDS R23, [R0+0x80] ;  /* 0x0000800000177984 */ /* 0x000fe80000000800 */
[----:B------:R-:W4:Y:S04]  /*06d0*/  LDS.128 R4, [R16+0x10] ;  /* 0x0000100010047984 */ /* 0x000f280000000c00 */
[----:B------:R-:W5:Y:S04]  /*06e0*/  LDS R28, [R0+0xa0] ;  /* 0x0000a000001c7984 */ /* 0x000f680000000800 */
[----:B------:R-:W5:Y:S04]  /*06f0*/  LDS R17, [R0+0xc0] ;  /* 0x0000c00000117984 */ /* 0x000f680000000800 */
[----:B------:R-:W5:Y:S01]  /*0700*/  LDS R18, [R0+0xe0] ;  /* 0x0000e00000127984 */ /* 0x000f620000000800 */
[----:B0-----:R-:W-:-:S04]  /*0710*/  IMAD R11, R12, R21, R11 ;  /* 0x000000150c0b7224 */ /* 0x001fc800078e020b */
[----:B-1----:R-:W-:-:S04]  /*0720*/  IMAD R11, R20, R13, R11 ;  /* 0x0000000d140b7224 */ /* 0x002fc800078e020b */
[----:B--2---:R-:W-:-:S04]  /*0730*/  IMAD R11, R29, R14, R11 ;  /* 0x0000000e1d0b7224 */ /* 0x004fc800078e020b */
[----:B---3--:R-:W-:-:S04]  /*0740*/  IMAD R11, R22, R15, R11 ;  /* 0x0000000f160b7224 */ /* 0x008fc800078e020b */
[----:B----4-:R-:W-:-:S04]  /*0750*/  IMAD R4, R4, R23, R11 ;  /* 0x0000001704047224 */ /* 0x010fc800078e020b */
[----:B-----5:R-:W-:-:S04]  /*0760*/  IMAD R4, R28, R5, R4 ;  /* 0x000000051c047224 */ /* 0x020fc800078e0204 */
[----:B------:R-:W-:-:S04]  /*0770*/  IMAD R4, R17, R6, R4 ;  /* 0x0000000611047224 */ /* 0x000fc800078e0204 */
[----:B------:R-:W-:Y:S01]  /*0780*/  IMAD R7, R18, R7, R4 ;  /* 0x0000000712077224 */ /* 0x000fe200078e0204 */
[----:B------:R-:W-:Y:S06]  /*0790*/  BAR.SYNC.DEFER_BLOCKING 0x0 ;  /* 0x0000000000007b1d */ /* 0x000fec0000010000 */
[----:B------:R-:W-:Y:S01]  /*07a0*/  STG.E desc[UR8][R8.64], R7 ;  /* 0x0000000708007986 */ /* 0x000fe2000c101908 */
[----:B------:R-:W-:Y:S05]  /*07b0*/  EXIT ;  /* 0x000000000000794d */ /* 0x000fea0003800000 */
.L_x_0:
[----:B------:R-:W-:-:S00]  /*07c0*/  BRA `(.L_x_0) ;  /* 0xfffffffc00fc7947 */ /* 0x000fc0000383ffff */
[----:B------:R-:W-:-:S00]  /*07d0*/  NOP ;  /* 0x0000000000007918 */ /* 0x000fc00000000000 */
        /* <DEDUP_REMOVED lines=10> */
.L_x_1:


//--------------------- .nv.shared._Z9matrixMulPA32_iS0_S0_ --------------------------
	.section	.nv.shared._Z9matrixMulPA32_iS0_S0_,"aw",@nobits
	.sectionflags	@""
	.align	4
.nv.shared._Z9matrixMulPA32_iS0_S0_:
	.zero		1536


//--------------------- .nv.shared.reserved.0     --------------------------
	.section	.nv.shared.reserved.0,"aw",@nobits
	.weak		__nv_reservedSMEM_offset_0_alias
	.size		__nv_reservedSMEM_offset_0_alias, 0, 64
	.other		__nv_reservedSMEM_offset_0_alias,@"STO_CUDA_RESERVED_SHARED STV_DEFAULT"
__nv_reservedSMEM_offset_0_alias:
	.zero		0
	.zero		64


//--------------------- .nv.constant0._Z9matrixMulPA32_iS0_S0_ --------------------------
	.section	.nv.constant0._Z9matrixMulPA32_iS0_S0_,"a",@progbits
	.sectionflags	@""
	.align	4
.nv.constant0._Z9matrixMulPA32_iS0_S0_:
	.zero		920


//--------------------- SYMBOLS --------------------------

	.type		.nv.reservedSmem.offset0,@object
	.size		.nv.reservedSmem.offset0,0x4
	.type		.nv.reservedSmem.cap,@object
	.size		.nv.reservedSmem.cap,0x4
